	.headerflags	@"EF_CUDA_TEXMODE_UNIFIED EF_CUDA_64BIT_ADDRESS EF_CUDA_SM89 EF_CUDA_VIRTUAL_SM(EF_CUDA_SM89)"
	.elftype	@"ET_EXEC"


//--------------------- .nv.info                  --------------------------
	.section	.nv.info,"",@"SHT_CUDA_INFO"
	.align	4


	//----- nvinfo : EIATTR_REGCOUNT
	.align		4
        /*0000*/ 	.byte	0x04, 0x2f
        /*0002*/ 	.short	(.L_1 - .L_0)
	.align		4
.L_0:
        /*0004*/ 	.word	index@(triton__0d1d2de)
        /*0008*/ 	.word	0x0000000a


	//----- nvinfo : EIATTR_MAX_STACK_SIZE
	.align		4
.L_1:
        /*000c*/ 	.byte	0x04, 0x23
        /*000e*/ 	.short	(.L_3 - .L_2)
	.align		4
.L_2:
        /*0010*/ 	.word	index@(triton__0d1d2de)
        /*0014*/ 	.word	0x00000000


	//----- nvinfo : EIATTR_MIN_STACK_SIZE
	.align		4
.L_3:
        /*0018*/ 	.byte	0x04, 0x12
        /*001a*/ 	.short	(.L_5 - .L_4)
	.align		4
.L_4:
        /*001c*/ 	.word	index@(triton__0d1d2de)
        /*0020*/ 	.word	0x00000000


	//----- nvinfo : EIATTR_FRAME_SIZE
	.align		4
.L_5:
        /*0024*/ 	.byte	0x04, 0x11
        /*0026*/ 	.short	(.L_7 - .L_6)
	.align		4
.L_6:
        /*0028*/ 	.word	index@(triton__0d1d2de)
        /*002c*/ 	.word	0x00000000
.L_7:


//--------------------- .nv.info.triton__0d1d2de  --------------------------
	.section	.nv.info.triton__0d1d2de,"",@"SHT_CUDA_INFO"
	.align	4


	//----- nvinfo : EIATTR_CUDA_API_VERSION
	.align		4
        /*0000*/ 	.byte	0x04, 0x37
        /*0002*/ 	.short	(.L_9 - .L_8)
.L_8:
        /*0004*/ 	.word	0x0000007b


	//----- nvinfo : EIATTR_PARAM_CBANK
	.align		4
.L_9:
        /*0008*/ 	.byte	0x04, 0x0a
        /*000a*/ 	.short	(.L_11 - .L_10)
	.align		4
.L_10:
        /*000c*/ 	.word	index@(.nv.constant0.triton__0d1d2de)
        /*0010*/ 	.short	0x0160
        /*0012*/ 	.short	0x0014


	//----- nvinfo : EIATTR_CBANK_PARAM_SIZE
	.align		4
.L_11:
        /*0014*/ 	.byte	0x03, 0x19
        /*0016*/ 	.short	0x0014


	//----- nvinfo : EIATTR_KPARAM_INFO
	.align		4
        /*0018*/ 	.byte	0x04, 0x17
        /*001a*/ 	.short	(.L_13 - .L_12)
.L_12:
        /*001c*/ 	.word	0x00000000
        /*0020*/ 	.short	0x0002
        /*0022*/ 	.short	0x0010
        /*0024*/ 	.byte	0x00, 0xf0, 0x11, 0x00


	//----- nvinfo : EIATTR_KPARAM_INFO
	.align		4
.L_13:
        /*0028*/ 	.byte	0x04, 0x17
        /*002a*/ 	.short	(.L_15 - .L_14)
.L_14:
        /*002c*/ 	.word	0x00000000
        /*0030*/ 	.short	0x0001
        /*0032*/ 	.short	0x0008
        /*0034*/ 	.byte	0x00, 0xf0, 0x21, 0x00


	//----- nvinfo : EIATTR_KPARAM_INFO
	.align		4
.L_15:
        /*0038*/ 	.byte	0x04, 0x17
        /*003a*/ 	.short	(.L_17 - .L_16)
.L_16:
        /*003c*/ 	.word	0x00000000
        /*0040*/ 	.short	0x0000
        /*0042*/ 	.short	0x0000
        /*0044*/ 	.byte	0x00, 0xf0, 0x21, 0x00


	//----- nvinfo : EIATTR_MAXREG_COUNT
	.align		4
.L_17:
        /*0048*/ 	.byte	0x03, 0x1b
        /*004a*/ 	.short	0x00ff


	//----- nvinfo : EIATTR_EXIT_INSTR_OFFSETS
	.align		4
        /*004c*/ 	.byte	0x04, 0x1c
        /*004e*/ 	.short	(.L_19 - .L_18)


	//   ....[0]....
.L_18:
        /*0050*/ 	.word	0x00000230


	//----- nvinfo : EIATTR_MAX_THREADS
	.align		4
.L_19:
        /*0054*/ 	.byte	0x04, 0x05
        /*0056*/ 	.short	(.L_21 - .L_20)
.L_20:
        /*0058*/ 	.word	0x00000100
        /*005c*/ 	.word	0x00000001
        /*0060*/ 	.word	0x00000001
.L_21:


//--------------------- .nv.rel.action            --------------------------
	.section	.nv.rel.action,"",@"SHT_CUDA_RELOCINFO"
	.align	8
	.sectionentsize	8
        /*0000*/ 	.byte	0x73, 0x00, 0x00, 0x00, 0x00, 0x00, 0x00, 0x00, 0x00, 0x00, 0x00, 0x11, 0x25, 0x00, 0x05, 0x36


//--------------------- .nv.constant0.triton__0d1d2de --------------------------
	.section	.nv.constant0.triton__0d1d2de,"a",@progbits
	.align	4
.nv.constant0.triton__0d1d2de:
	.zero		372


//--------------------- .text.triton__0d1d2de     --------------------------
	.section	.text.triton__0d1d2de,"ax",@progbits
	.sectioninfo	@"SHI_REGISTERS=10"
	.align	128
        .global         triton__0d1d2de
        .type           triton__0d1d2de,@function
        .size           triton__0d1d2de,(.L_x_1 - triton__0d1d2de)
        .other          triton__0d1d2de,@"STO_CUDA_ENTRY STV_DEFAULT"
triton__0d1d2de:
.text.triton__0d1d2de:
[----:B------:R-:W-:-:S02]  /*0000*/  IMAD.MOV.U32 R1, RZ, RZ, c[0x0][0x28] ;  /* 0x00000a00ff017624 */ /* 0x000fc400078e00ff */
[----:B------:R-:W0:Y:S01]  /*0010*/  S2R R0, SR_TID.X ;  /* 0x0000000000007919 */ /* 0x000e220000002100 */
[----:B------:R-:W-:-:S03]  /*0020*/  ULDC.64 UR4, c[0x0][0x118] ;  /* 0x0000460000047ab9 */ /* 0x000fc60000000a00 */
[----:B------:R-:W1:Y:S01]  /*0030*/  S2R R5, SR_CTAID.X ;  /* 0x0000000000057919 */ /* 0x000e620000002500 */
[----:B0-----:R-:W-:Y:S01]  /*0040*/  IMAD.SHL.U32 R0, R0, 0x2, RZ ;  /* 0x0000000200007824 */ /* 0x001fe200078e00ff */
[----:B-1----:R-:W-:-:S04]  /*0050*/  SHF.R.S32.HI R3, RZ, 0x16, R5 ;  /* 0x00000016ff037819 */ /* 0x002fc80000011405 */
[----:B------:R-:W-:Y:S02]  /*0060*/  LOP3.LUT R0, R0, 0x1fe, RZ, 0xc0, !PT ;  /* 0x000001fe00007812 */ /* 0x000fe400078ec0ff */
[----:B------:R-:W-:-:S03]  /*0070*/  SGXT R3, R3, 0x1 ;  /* 0x000000010303781a */ /* 0x000fc60000000200 */
[----:B------:R-:W-:-:S05]  /*0080*/  IMAD R0, R5, 0x200, R0 ;  /* 0x0000020005007824 */ /* 0x000fca00078e0200 */
[CC--:B------:R-:W-:Y:S02]  /*0090*/  LEA.HI R2, R3.reuse, R0.reuse, RZ, 0x8 ;  /* 0x0000000003027211 */ /* 0x0c0fe400078f40ff */
[----:B------:R-:W-:Y:S02]  /*00a0*/  LEA.HI R3, R3, R0, RZ, 0x12 ;  /* 0x0000000003037211 */ /* 0x000fe400078f90ff */
[----:B------:R-:W-:Y:S02]  /*00b0*/  SHF.R.S32.HI R4, RZ, 0x8, R2 ;  /* 0x00000008ff047819 */ /* 0x000fe40000011402 */
[----:B------:R-:W-:Y:S02]  /*00c0*/  SHF.R.S32.HI R3, RZ, 0x12, R3 ;  /* 0x00000012ff037819 */ /* 0x000fe40000011403 */
[----:B------:R-:W-:-:S03]  /*00d0*/  LEA.HI R5, R4, R4, RZ, 0x9 ;  /* 0x0000000404057211 */ /* 0x000fc600078f48ff */
[----:B------:R-:W-:Y:S01]  /*00e0*/  IMAD.SHL.U32 R3, R3, 0x400, RZ ;  /* 0x0000040003037824 */ /* 0x000fe200078e00ff */
[----:B------:R-:W-:Y:S02]  /*00f0*/  LOP3.LUT R7, R5, 0xffe00, RZ, 0xc0, !PT ;  /* 0x000ffe0005077812 */ /* 0x000fe400078ec0ff */
[----:B------:R-:W-:-:S03]  /*0100*/  LOP3.LUT R5, R2, 0xffffff00, RZ, 0xc0, !PT ;  /* 0xffffff0002057812 */ /* 0x000fc600078ec0ff */
[----:B------:R-:W-:Y:S01]  /*0110*/  IMAD.IADD R7, R4, 0x1, -R7 ;  /* 0x0000000104077824 */ /* 0x000fe200078e0a07 */
[----:B------:R-:W-:Y:S01]  /*0120*/  SHF.R.S32.HI R4, RZ, 0x1f, R3 ;  /* 0x0000001fff047819 */ /* 0x000fe20000011403 */
[----:B------:R-:W-:Y:S02]  /*0130*/  IMAD.IADD R2, R0, 0x1, -R5 ;  /* 0x0000000100027824 */ /* 0x000fe400078e0a05 */
[----:B------:R-:W-:-:S03]  /*0140*/  IMAD.SHL.U32 R7, R7, 0x1000, RZ ;  /* 0x0000100007077824 */ /* 0x000fc600078e00ff */
[----:B------:R-:W-:Y:S02]  /*0150*/  SHF.R.S32.HI R5, RZ, 0x1f, R2 ;  /* 0x0000001fff057819 */ /* 0x000fe40000011402 */
[----:B------:R-:W-:Y:S02]  /*0160*/  IADD3 R2, P0, P1, R7, R2, R3 ;  /* 0x0000000207027210 */ /* 0x000fe4000791e003 */
[----:B------:R-:W-:-:S04]  /*0170*/  SHF.R.S32.HI R7, RZ, 0x1f, R7 ;  /* 0x0000001fff077819 */ /* 0x000fc80000011407 */
[----:B------:R-:W-:Y:S02]  /*0180*/  IADD3.X R5, R7, R5, R4, P0, P1 ;  /* 0x0000000507057210 */ /* 0x000fe400007e2404 */
[----:B------:R-:W-:-:S04]  /*0190*/  LEA R4, P0, R2, c[0x0][0x160], 0x1 ;  /* 0x0000580002047a11 */ /* 0x000fc800078008ff */
[----:B------:R-:W-:-:S05]  /*01a0*/  LEA.HI.X R5, R2, c[0x0][0x164], R5, 0x1, P0 ;  /* 0x0000590002057a11 */ /* 0x000fca00000f0c05 */
[----:B------:R-:W2:Y:S01]  /*01b0*/  LDG.E.EL R4, [R4.64+0x600] ;  /* 0x0006000404047981 */ /* 0x000ea2000c2e1900 */
[----:B------:R-:W-:Y:S01]  /*01c0*/  IMAD.MOV.U32 R3, RZ, RZ, 0x2 ;  /* 0x00000002ff037424 */ /* 0x000fe200078e00ff */
[C---:B--2---:R-:W-:Y:S01]  /*01d0*/  PRMT R2, R4.reuse, 0x7632, R2 ;  /* 0x0000763204027816 */ /* 0x044fe20000000002 */
[----:B------:R-:W-:-:S04]  /*01e0*/  IMAD.U32 R6, R4, 0x10000, RZ ;  /* 0x0001000004067824 */ /* 0x000fc800078e00ff */
[----:B------:R-:W-:Y:S02]  /*01f0*/  IMAD.U32 R7, R2, 0x10000, RZ ;  /* 0x0001000002077824 */ /* 0x000fe400078e00ff */
[----:B------:R-:W-:-:S03]  /*0200*/  IMAD.WIDE R2, R0, R3, c[0x0][0x168] ;  /* 0x00005a0000027625 */ /* 0x000fc600078e0203 */
[----:B------:R-:W-:-:S05]  /*0210*/  F2FP.BF16.F32.PACK_AB R7, R7, R6 ;  /* 0x000000060707723e */ /* 0x000fca00000010ff */
[----:B------:R-:W-:Y:S01]  /*0220*/  STG.E [R2.64], R7 ;  /* 0x0000000702007986 */ /* 0x000fe2000c101904 */
[----:B------:R-:W-:Y:S05]  /*0230*/  EXIT ;  /* 0x000000000000794d */ /* 0x000fea0003800000 */
.L_x_0:
[----:B------:R-:W-:-:S00]  /*0240*/  BRA `(.L_x_0) ;  /* 0xfffffff000007947 */ /* 0x000fc0000383ffff */
[----:B------:R-:W-:-:S00]  /*0250*/  NOP ;  /* 0x0000000000007918 */ /* 0x000fc00000000000 */
        /* <DEDUP_REMOVED lines=10> */
.L_x_1:
